//
// Generated by NVIDIA NVVM Compiler
//
// Compiler Build ID: CL-36424714
// Cuda compilation tools, release 13.0, V13.0.88
// Based on NVVM 20.0.0
//

.version 9.0
.target sm_100
.address_size 64

	// .globl	_Z5hellov
.extern .func  (.param .b32 func_retval0) vprintf
(
	.param .b64 vprintf_param_0,
	.param .b64 vprintf_param_1
)
;
.global .align 1 .b8 $str[20] = {104, 101, 108, 108, 111, 32, 67, 85, 68, 65, 32, 37, 100, 32, 37, 100, 32, 33, 10};

.visible .entry _Z5hellov()
{
	.local .align 8 .b8 	__local_depot0[8];
	.reg .b64 	%SP;
	.reg .b64 	%SPL;
	.reg .b32 	%r<5>;
	.reg .b64 	%rd<5>;

	mov.u64 	%SPL, __local_depot0;
	cvta.local.u64 	%SP, %SPL;
	add.u64 	%rd1, %SP, 0;
	add.u64 	%rd2, %SPL, 0;
	mov.u32 	%r1, %ctaid.x;
	mov.u32 	%r2, %tid.x;
	st.local.v2.u32 	[%rd2], {%r1, %r2};
	mov.u64 	%rd3, $str;
	cvta.global.u64 	%rd4, %rd3;
	{ // callseq 0, 0
	.param .b64 param0;
	st.param.b64 	[param0], %rd4;
	.param .b64 param1;
	st.param.b64 	[param1], %rd1;
	.param .b32 retval0;
	call.uni (retval0), 
	vprintf, 
	(
	param0, 
	param1
	);
	ld.param.b32 	%r3, [retval0];
	} // callseq 0
	ret;

}


// ===== COMPILED SASS (sm_100) =====

	.target	sm_100

	.elftype	@"ET_EXEC"


//--------------------- .note.nv.tkinfo           --------------------------
	.section	.note.nv.tkinfo,"",@"SHT_NOTE"
	.sectionflags	@"SHF_NOTE_NV_TKINFO"
	.tkinfo
        /*0018*/ 	.word	0x00000002
        /*0030*/ 	.string	""
        /*0030*/ 	.string	"ptxas"
        /*0030*/ 	.string	"Cuda compilation tools, release 13.0, V13.0.88"
        /*0030*/ 	.string	"Build cuda_13.0.r13.0/compiler.36424714_0"
        /*0030*/ 	.string	"-arch sm_100 -m 64 "



//--------------------- .note.nv.cuinfo           --------------------------
	.section	.note.nv.cuinfo,"",@"SHT_NOTE"
	.sectionflags	@"SHF_NOTE_NV_CUINFO"
        /*0018*/ 	.short	0x0002
        /*001a*/ 	.short	0x0064
        /*001c*/ 	.short	0x0082
	.zero		2


//--------------------- .nv.info                  --------------------------
	.section	.nv.info,"",@"SHT_CUDA_INFO"
	.align	4


	//----- nvinfo : EIATTR_REGCOUNT
	.align		4
        /*0000*/ 	.byte	0x04, 0x2f
        /*0002*/ 	.short	(.L_2 - .L_1)
	.align		4
.L_1:
        /*0004*/ 	.word	index@(_Z5hellov)
        /*0008*/ 	.word	0x00000018


	//----- nvinfo : EIATTR_FRAME_SIZE
	.align		4
.L_2:
        /*000c*/ 	.byte	0x04, 0x11
        /*000e*/ 	.short	(.L_4 - .L_3)
	.align		4
.L_3:
        /*0010*/ 	.word	index@(_Z5hellov)
        /*0014*/ 	.word	0x00000008


	//----- nvinfo : EIATTR_MIN_STACK_SIZE
	.align		4
.L_4:
        /*0018*/ 	.byte	0x04, 0x12
        /*001a*/ 	.short	(.L_6 - .L_5)
	.align		4
.L_5:
        /*001c*/ 	.word	index@(_Z5hellov)
        /*0020*/ 	.word	0x00000008
.L_6:


//--------------------- .nv.compat                --------------------------
	.section	.nv.compat,"",@"SHT_CUDA_COMPAT_INFO"
	.align	4
        /*0000*/ 	.byte	0x02, 0x09, 0x00, 0x00, 0x02, 0x02, 0x01, 0x00, 0x02, 0x05, 0x05, 0x00, 0x03, 0x07, 0x01, 0x01
        /*0010*/ 	.byte	0x02, 0x03, 0x00, 0x00, 0x02, 0x06, 0x01, 0x00, 0x04, 0x0b, 0x08, 0x00, 0x09, 0x00, 0x00, 0x00
        /*0020*/ 	.byte	0x00, 0x00, 0x00, 0x00


//--------------------- .nv.info._Z5hellov        --------------------------
	.section	.nv.info._Z5hellov,"",@"SHT_CUDA_INFO"
	.sectionflags	@""
	.align	4


	//----- nvinfo : EIATTR_CUDA_API_VERSION
	.align		4
        /*0000*/ 	.byte	0x04, 0x37
        /*0002*/ 	.short	(.L_8 - .L_7)
.L_7:
        /*0004*/ 	.word	0x00000082


	//----- nvinfo : EIATTR_SPARSE_MMA_MASK
	.align		4
.L_8:
        /*0008*/ 	.byte	0x03, 0x50
        /*000a*/ 	.short	0x0000


	//----- nvinfo : EIATTR_MAXREG_COUNT
	.align		4
        /*000c*/ 	.byte	0x03, 0x1b
        /*000e*/ 	.short	0x00ff


	//----- nvinfo : EIATTR_EXTERNS
	.align		4
        /*0010*/ 	.byte	0x04, 0x0f
        /*0012*/ 	.short	(.L_10 - .L_9)


	//   ....[0]....
	.align		4
.L_9:
        /*0014*/ 	.word	index@(vprintf)


	//----- nvinfo : EIATTR_MERCURY_ISA_VERSION
	.align		4
.L_10:
        /*0018*/ 	.byte	0x03, 0x5f
        /*001a*/ 	.short	0x0101


	//----- nvinfo : EIATTR_VRC_CTA_INIT_COUNT
	.align		4
        /*001c*/ 	.byte	0x02, 0x4a
	.zero		1
	.zero		1


	//----- nvinfo : EIATTR_SYSCALL_OFFSETS
	.align		4
        /*0020*/ 	.byte	0x04, 0x46
        /*0022*/ 	.short	(.L_12 - .L_11)


	//   ....[0]....
.L_11:
        /*0024*/ 	.word	0x000000f0


	//----- nvinfo : EIATTR_EXIT_INSTR_OFFSETS
	.align		4
.L_12:
        /*0028*/ 	.byte	0x04, 0x1c
        /*002a*/ 	.short	(.L_14 - .L_13)


	//   ....[0]....
.L_13:
        /*002c*/ 	.word	0x00000100


	//----- nvinfo : EIATTR_SW_WAR
	.align		4
.L_14:
        /*0030*/ 	.byte	0x04, 0x36
        /*0032*/ 	.short	(.L_16 - .L_15)
.L_15:
        /*0034*/ 	.word	0x00000008
.L_16:


//--------------------- .nv.callgraph             --------------------------
	.section	.nv.callgraph,"",@"SHT_CUDA_CALLGRAPH"
	.align	4
	.sectionentsize	8
	.align		4
        /*0000*/ 	.word	0x00000000
	.align		4
        /*0004*/ 	.word	0xffffffff
	.align		4
        /*0008*/ 	.word	index@(_Z5hellov)
	.align		4
        /*000c*/ 	.word	index@(vprintf)
	.align		4
        /*0010*/ 	.word	0x00000000
	.align		4
        /*0014*/ 	.word	0xfffffffe
	.align		4
        /*0018*/ 	.word	0x00000000
	.align		4
        /*001c*/ 	.word	0xfffffffd
	.align		4
        /*0020*/ 	.word	0x00000000
	.align		4
        /*0024*/ 	.word	0xfffffffc


//--------------------- .nv.constant4             --------------------------
	.section	.nv.constant4,"a",@progbits
	.align	8
	.align		8
.nv.constant4:
        /*0000*/ 	.dword	vprintf
	.align		8
        /*0008*/ 	.dword	$str


//--------------------- .text._Z5hellov           --------------------------
	.section	.text._Z5hellov,"ax",@progbits
	.align	128
        .global         _Z5hellov
        .type           _Z5hellov,@function
        .size           _Z5hellov,(.L_x_2 - _Z5hellov)
        .other          _Z5hellov,@"STO_CUDA_ENTRY STV_DEFAULT"
_Z5hellov:
.text._Z5hellov:
[----:B------:R-:W0:Y:S01]  /*0000*/  LDC R1, c[0x0][0x37c] ;  /* 0x0000df00ff017b82 */ /* 0x000e220000000800 */
[----:B------:R-:W1:Y:S01]  /*0010*/  S2R R8, SR_CTAID.X ;  /* 0x0000000000087919 */ /* 0x000e620000002500 */
[----:B0-----:R-:W-:Y:S01]  /*0020*/  VIADD R1, R1, 0xfffffff8 ;  /* 0xfffffff801017836 */ /* 0x001fe20000000000 */
[----:B------:R-:W-:Y:S01]  /*0030*/  MOV R0, 0x0 ;  /* 0x0000000000007802 */ /* 0x000fe20000000f00 */
[----:B------:R-:W0:Y:S01]  /*0040*/  LDCU UR4, c[0x0][0x2f8] ;  /* 0x00005f00ff0477ac */ /* 0x000e220008000800 */
[----:B------:R-:W1:Y:S03]  /*0050*/  S2R R9, SR_TID.X ;  /* 0x0000000000097919 */ /* 0x000e660000002100 */
[----:B------:R2:W3:Y:S01]  /*0060*/  LDC.64 R2, c[0x4][R0] ;  /* 0x0100000000027b82 */ /* 0x0004e20000000a00 */
[----:B------:R-:W4:Y:S01]  /*0070*/  LDCU.64 UR6, c[0x4][0x8] ;  /* 0x01000100ff0677ac */ /* 0x000f220008000a00 */
[----:B------:R-:W5:Y:S01]  /*0080*/  LDCU UR5, c[0x0][0x2fc] ;  /* 0x00005f80ff0577ac */ /* 0x000f620008000800 */
[----:B0-----:R-:W-:Y:S01]  /*0090*/  IADD3 R6, P0, PT, R1, UR4, RZ ;  /* 0x0000000401067c10 */ /* 0x001fe2000ff1e0ff */
[----:B----4-:R-:W-:Y:S01]  /*00a0*/  IMAD.U32 R4, RZ, RZ, UR6 ;  /* 0x00000006ff047e24 */ /* 0x010fe2000f8e00ff */
[----:B------:R-:W-:-:S03]  /*00b0*/  MOV R5, UR7 ;  /* 0x0000000700057c02 */ /* 0x000fc60008000f00 */
[----:B-----5:R-:W-:Y:S01]  /*00c0*/  IMAD.X R7, RZ, RZ, UR5, P0 ;  /* 0x00000005ff077e24 */ /* 0x020fe200080e06ff */
[----:B-1----:R2:W-:Y:S07]  /*00d0*/  STL.64 [R1], R8 ;  /* 0x0000000801007387 */ /* 0x0025ee0000100a00 */
[----:B------:R-:W-:-:S07]  /*00e0*/  LEPC R20, `(.L_x_0) ;  /* 0x000000001014794e */ /* 0x000fce0000000000 */
[----:B--23--:R-:W-:Y:S05]  /*00f0*/  CALL.ABS.NOINC R2 ;  /* 0x0000000002007343 */ /* 0x00cfea0003c00000 */
.L_x_0:
[----:B------:R-:W-:Y:S05]  /*0100*/  EXIT ;  /* 0x000000000000794d */ /* 0x000fea0003800000 */
.L_x_1:
[----:B------:R-:W-:-:S00]  /*0110*/  BRA `(.L_x_1) ;  /* 0xfffffffc00fc7947 */ /* 0x000fc0000383ffff */
[----:B------:R-:W-:-:S00]  /*0120*/  NOP ;  /* 0x0000000000007918 */ /* 0x000fc00000000000 */
        /* <DEDUP_REMOVED lines=13> */
.L_x_2:


//--------------------- .nv.global.init           --------------------------
	.section	.nv.global.init,"aw",@progbits
.nv.global.init:
	.type		$str,@object
	.size		$str,(.L_0 - $str)
$str:
        /*0000*/ 	.byte	0x68, 0x65, 0x6c, 0x6c, 0x6f, 0x20, 0x43, 0x55, 0x44, 0x41, 0x20, 0x25, 0x64, 0x20, 0x25, 0x64
        /*0010*/ 	.byte	0x20, 0x21, 0x0a, 0x00
.L_0:


//--------------------- .nv.shared.reserved.0     --------------------------
	.section	.nv.shared.reserved.0,"aw",@nobits
	.weak		__nv_reservedSMEM_offset_0_alias
	.size		__nv_reservedSMEM_offset_0_alias, 0, 64
	.other		__nv_reservedSMEM_offset_0_alias,@"STO_CUDA_RESERVED_SHARED STV_DEFAULT"
__nv_reservedSMEM_offset_0_alias:
	.zero		0
	.zero		64


//--------------------- .nv.constant0._Z5hellov   --------------------------
	.section	.nv.constant0._Z5hellov,"a",@progbits
	.sectionflags	@""
	.align	4
.nv.constant0._Z5hellov:
	.zero		896


//--------------------- SYMBOLS --------------------------

	.type		.nv.reservedSmem.offset0,@object
	.size		.nv.reservedSmem.offset0,0x4
	.type		vprintf,@function
